//
// Generated by NVIDIA NVVM Compiler
//
// Compiler Build ID: CL-36424714
// Cuda compilation tools, release 13.0, V13.0.88
// Based on NVVM 20.0.0
//

.version 9.0
.target sm_100
.address_size 64

	// .globl	_Z6kernelP6SpherePh

.visible .entry _Z6kernelP6SpherePh(
	.param .u64 .ptr .align 1 _Z6kernelP6SpherePh_param_0,
	.param .u64 .ptr .align 1 _Z6kernelP6SpherePh_param_1
)
{
	.reg .pred 	%p<10>;
	.reg .b16 	%rs<2>;
	.reg .b32 	%r<21>;
	.reg .b32 	%f<136>;
	.reg .b64 	%rd<11>;

	ld.param.u64 	%rd5, [_Z6kernelP6SpherePh_param_0];
	ld.param.u64 	%rd4, [_Z6kernelP6SpherePh_param_1];
	cvta.to.global.u64 	%rd6, %rd5;
	mov.u32 	%r6, %ctaid.x;
	mov.u32 	%r7, %ntid.x;
	mov.u32 	%r8, %tid.x;
	mad.lo.s32 	%r1, %r6, %r7, %r8;
	mov.u32 	%r9, %ctaid.y;
	mov.u32 	%r10, %ntid.y;
	mov.u32 	%r11, %tid.y;
	mad.lo.s32 	%r2, %r9, %r10, %r11;
	add.s32 	%r12, %r1, -1024;
	cvt.rn.f32.s32 	%f1, %r12;
	add.s32 	%r13, %r2, -1024;
	cvt.rn.f32.s32 	%f2, %r13;
	add.s64 	%rd10, %rd6, 56;
	mov.f32 	%f126, 0f00000000;
	mov.f32 	%f127, 0fFF800000;
	mov.b32 	%r20, 0;
	mov.f32 	%f125, %f126;
	mov.f32 	%f124, %f126;
$L__BB0_1:
	ld.global.f32 	%f57, [%rd10+-40];
	sub.f32 	%f58, %f1, %f57;
	ld.global.f32 	%f59, [%rd10+-36];
	sub.f32 	%f60, %f2, %f59;
	mul.f32 	%f7, %f58, %f58;
	mul.f32 	%f8, %f60, %f60;
	add.f32 	%f61, %f7, %f8;
	ld.global.f32 	%f62, [%rd10+-44];
	mul.f32 	%f9, %f62, %f62;
	setp.geu.f32 	%p1, %f61, %f9;
	@%p1 bra 	$L__BB0_4;
	sub.f32 	%f63, %f9, %f7;
	sub.f32 	%f64, %f63, %f8;
	sqrt.rn.f32 	%f65, %f64;
	sqrt.rn.f32 	%f66, %f9;
	div.rn.f32 	%f10, %f65, %f66;
	ld.global.f32 	%f67, [%rd10+-32];
	add.f32 	%f11, %f65, %f67;
	setp.leu.f32 	%p2, %f11, %f127;
	@%p2 bra 	$L__BB0_4;
	ld.global.f32 	%f68, [%rd10+-56];
	mul.f32 	%f124, %f10, %f68;
	ld.global.f32 	%f69, [%rd10+-52];
	mul.f32 	%f125, %f10, %f69;
	ld.global.f32 	%f70, [%rd10+-48];
	mul.f32 	%f126, %f10, %f70;
	mov.f32 	%f127, %f11;
$L__BB0_4:
	ld.global.f32 	%f71, [%rd10+-12];
	sub.f32 	%f72, %f1, %f71;
	ld.global.f32 	%f73, [%rd10+-8];
	sub.f32 	%f74, %f2, %f73;
	mul.f32 	%f19, %f72, %f72;
	mul.f32 	%f20, %f74, %f74;
	add.f32 	%f75, %f19, %f20;
	ld.global.f32 	%f76, [%rd10+-16];
	mul.f32 	%f21, %f76, %f76;
	setp.geu.f32 	%p3, %f75, %f21;
	@%p3 bra 	$L__BB0_7;
	sub.f32 	%f77, %f21, %f19;
	sub.f32 	%f78, %f77, %f20;
	sqrt.rn.f32 	%f79, %f78;
	sqrt.rn.f32 	%f80, %f21;
	div.rn.f32 	%f22, %f79, %f80;
	ld.global.f32 	%f81, [%rd10+-4];
	add.f32 	%f23, %f79, %f81;
	setp.leu.f32 	%p4, %f23, %f127;
	@%p4 bra 	$L__BB0_7;
	ld.global.f32 	%f82, [%rd10+-28];
	mul.f32 	%f124, %f22, %f82;
	ld.global.f32 	%f83, [%rd10+-24];
	mul.f32 	%f125, %f22, %f83;
	ld.global.f32 	%f84, [%rd10+-20];
	mul.f32 	%f126, %f22, %f84;
	mov.f32 	%f127, %f23;
$L__BB0_7:
	ld.global.f32 	%f85, [%rd10+16];
	sub.f32 	%f86, %f1, %f85;
	ld.global.f32 	%f87, [%rd10+20];
	sub.f32 	%f88, %f2, %f87;
	mul.f32 	%f31, %f86, %f86;
	mul.f32 	%f32, %f88, %f88;
	add.f32 	%f89, %f31, %f32;
	ld.global.f32 	%f90, [%rd10+12];
	mul.f32 	%f33, %f90, %f90;
	setp.geu.f32 	%p5, %f89, %f33;
	@%p5 bra 	$L__BB0_10;
	sub.f32 	%f91, %f33, %f31;
	sub.f32 	%f92, %f91, %f32;
	sqrt.rn.f32 	%f93, %f92;
	sqrt.rn.f32 	%f94, %f33;
	div.rn.f32 	%f34, %f93, %f94;
	ld.global.f32 	%f95, [%rd10+24];
	add.f32 	%f35, %f93, %f95;
	setp.leu.f32 	%p6, %f35, %f127;
	@%p6 bra 	$L__BB0_10;
	ld.global.f32 	%f96, [%rd10];
	mul.f32 	%f124, %f34, %f96;
	ld.global.f32 	%f97, [%rd10+4];
	mul.f32 	%f125, %f34, %f97;
	ld.global.f32 	%f98, [%rd10+8];
	mul.f32 	%f126, %f34, %f98;
	mov.f32 	%f127, %f35;
$L__BB0_10:
	ld.global.f32 	%f99, [%rd10+44];
	sub.f32 	%f100, %f1, %f99;
	ld.global.f32 	%f101, [%rd10+48];
	sub.f32 	%f102, %f2, %f101;
	mul.f32 	%f43, %f100, %f100;
	mul.f32 	%f44, %f102, %f102;
	add.f32 	%f103, %f43, %f44;
	ld.global.f32 	%f104, [%rd10+40];
	mul.f32 	%f45, %f104, %f104;
	setp.geu.f32 	%p7, %f103, %f45;
	@%p7 bra 	$L__BB0_13;
	sub.f32 	%f105, %f45, %f43;
	sub.f32 	%f106, %f105, %f44;
	sqrt.rn.f32 	%f107, %f106;
	sqrt.rn.f32 	%f108, %f45;
	div.rn.f32 	%f46, %f107, %f108;
	ld.global.f32 	%f109, [%rd10+52];
	add.f32 	%f47, %f107, %f109;
	setp.leu.f32 	%p8, %f47, %f127;
	@%p8 bra 	$L__BB0_13;
	ld.global.f32 	%f110, [%rd10+28];
	mul.f32 	%f124, %f46, %f110;
	ld.global.f32 	%f111, [%rd10+32];
	mul.f32 	%f125, %f46, %f111;
	ld.global.f32 	%f112, [%rd10+36];
	mul.f32 	%f126, %f46, %f112;
	mov.f32 	%f127, %f47;
$L__BB0_13:
	add.s32 	%r20, %r20, 4;
	add.s64 	%rd10, %rd10, 112;
	setp.ne.s32 	%p9, %r20, 20;
	@%p9 bra 	$L__BB0_1;
	cvta.to.global.u64 	%rd7, %rd4;
	mul.f32 	%f113, %f124, 0f437F0000;
	cvt.rzi.s32.f32 	%r14, %f113;
	shl.b32 	%r15, %r2, 13;
	shl.b32 	%r16, %r1, 2;
	add.s32 	%r17, %r15, %r16;
	cvt.s64.s32 	%rd8, %r17;
	add.s64 	%rd9, %rd7, %rd8;
	st.global.u8 	[%rd9], %r14;
	mul.f32 	%f114, %f125, 0f437F0000;
	cvt.rzi.s32.f32 	%r18, %f114;
	st.global.u8 	[%rd9+1], %r18;
	mul.f32 	%f115, %f126, 0f437F0000;
	cvt.rzi.s32.f32 	%r19, %f115;
	st.global.u8 	[%rd9+2], %r19;
	mov.b16 	%rs1, 255;
	st.global.u8 	[%rd9+3], %rs1;
	ret;

}


// ===== COMPILED SASS (sm_100) =====

	.target	sm_100

	.elftype	@"ET_EXEC"


//--------------------- .note.nv.tkinfo           --------------------------
	.section	.note.nv.tkinfo,"",@"SHT_NOTE"
	.sectionflags	@"SHF_NOTE_NV_TKINFO"
	.tkinfo
        /*0018*/ 	.word	0x00000002
        /*0030*/ 	.string	""
        /*0030*/ 	.string	"ptxas"
        /*0030*/ 	.string	"Cuda compilation tools, release 13.0, V13.0.88"
        /*0030*/ 	.string	"Build cuda_13.0.r13.0/compiler.36424714_0"
        /*0030*/ 	.string	"-arch sm_100 -m 64 "



//--------------------- .note.nv.cuinfo           --------------------------
	.section	.note.nv.cuinfo,"",@"SHT_NOTE"
	.sectionflags	@"SHF_NOTE_NV_CUINFO"
        /*0018*/ 	.short	0x0002
        /*001a*/ 	.short	0x0064
        /*001c*/ 	.short	0x0082
	.zero		2


//--------------------- .nv.info                  --------------------------
	.section	.nv.info,"",@"SHT_CUDA_INFO"
	.align	4


	//----- nvinfo : EIATTR_REGCOUNT
	.align		4
        /*0000*/ 	.byte	0x04, 0x2f
        /*0002*/ 	.short	(.L_1 - .L_0)
	.align		4
.L_0:
        /*0004*/ 	.word	index@(_Z6kernelP6SpherePh)
        /*0008*/ 	.word	0x00000018


	//----- nvinfo : EIATTR_FRAME_SIZE
	.align		4
.L_1:
        /*000c*/ 	.byte	0x04, 0x11
        /*000e*/ 	.short	(.L_3 - .L_2)
	.align		4
.L_2:
        /*0010*/ 	.word	index@($__internal_1_$__cuda_sm3x_div_rn_noftz_f32_slowpath)
        /*0014*/ 	.word	0x00000000


	//----- nvinfo : EIATTR_FRAME_SIZE
	.align		4
.L_3:
        /*0018*/ 	.byte	0x04, 0x11
        /*001a*/ 	.short	(.L_5 - .L_4)
	.align		4
.L_4:
        /*001c*/ 	.word	index@($__internal_0_$__cuda_sm20_sqrt_rn_f32_slowpath)
        /*0020*/ 	.word	0x00000000


	//----- nvinfo : EIATTR_FRAME_SIZE
	.align		4
.L_5:
        /*0024*/ 	.byte	0x04, 0x11
        /*0026*/ 	.short	(.L_7 - .L_6)
	.align		4
.L_6:
        /*0028*/ 	.word	index@(_Z6kernelP6SpherePh)
        /*002c*/ 	.word	0x00000000


	//----- nvinfo : EIATTR_MIN_STACK_SIZE
	.align		4
.L_7:
        /*0030*/ 	.byte	0x04, 0x12
        /*0032*/ 	.short	(.L_9 - .L_8)
	.align		4
.L_8:
        /*0034*/ 	.word	index@(_Z6kernelP6SpherePh)
        /*0038*/ 	.word	0x00000000
.L_9:


//--------------------- .nv.compat                --------------------------
	.section	.nv.compat,"",@"SHT_CUDA_COMPAT_INFO"
	.align	4
        /*0000*/ 	.byte	0x02, 0x09, 0x00, 0x00, 0x02, 0x02, 0x01, 0x00, 0x02, 0x05, 0x05, 0x00, 0x03, 0x07, 0x01, 0x01
        /*0010*/ 	.byte	0x02, 0x03, 0x00, 0x00, 0x02, 0x06, 0x01, 0x00, 0x04, 0x0b, 0x08, 0x00, 0x01, 0x00, 0x00, 0x00
        /*0020*/ 	.byte	0x00, 0x00, 0x00, 0x00


//--------------------- .nv.info._Z6kernelP6SpherePh --------------------------
	.section	.nv.info._Z6kernelP6SpherePh,"",@"SHT_CUDA_INFO"
	.sectionflags	@""
	.align	4


	//----- nvinfo : EIATTR_CUDA_API_VERSION
	.align		4
        /*0000*/ 	.byte	0x04, 0x37
        /*0002*/ 	.short	(.L_11 - .L_10)
.L_10:
        /*0004*/ 	.word	0x00000082


	//----- nvinfo : EIATTR_KPARAM_INFO
	.align		4
.L_11:
        /*0008*/ 	.byte	0x04, 0x17
        /*000a*/ 	.short	(.L_13 - .L_12)
.L_12:
        /*000c*/ 	.word	0x00000000
        /*0010*/ 	.short	0x0001
        /*0012*/ 	.short	0x0008
        /*0014*/ 	.byte	0x00, 0xf5, 0x21, 0x00


	//----- nvinfo : EIATTR_KPARAM_INFO
	.align		4
.L_13:
        /*0018*/ 	.byte	0x04, 0x17
        /*001a*/ 	.short	(.L_15 - .L_14)
.L_14:
        /*001c*/ 	.word	0x00000000
        /*0020*/ 	.short	0x0000
        /*0022*/ 	.short	0x0000
        /*0024*/ 	.byte	0x00, 0xf5, 0x21, 0x00


	//----- nvinfo : EIATTR_SPARSE_MMA_MASK
	.align		4
.L_15:
        /*0028*/ 	.byte	0x03, 0x50
        /*002a*/ 	.short	0x0000


	//----- nvinfo : EIATTR_MAXREG_COUNT
	.align		4
        /*002c*/ 	.byte	0x03, 0x1b
        /*002e*/ 	.short	0x00ff


	//----- nvinfo : EIATTR_MERCURY_ISA_VERSION
	.align		4
        /*0030*/ 	.byte	0x03, 0x5f
        /*0032*/ 	.short	0x0101


	//----- nvinfo : EIATTR_VRC_CTA_INIT_COUNT
	.align		4
        /*0034*/ 	.byte	0x02, 0x4a
	.zero		1
	.zero		1


	//----- nvinfo : EIATTR_EXIT_INSTR_OFFSETS
	.align		4
        /*0038*/ 	.byte	0x04, 0x1c
        /*003a*/ 	.short	(.L_17 - .L_16)


	//   ....[0]....
.L_16:
        /*003c*/ 	.word	0x00001390


	//----- nvinfo : EIATTR_CRS_STACK_SIZE
	.align		4
.L_17:
        /*0040*/ 	.byte	0x04, 0x1e
        /*0042*/ 	.short	(.L_19 - .L_18)
.L_18:
        /*0044*/ 	.word	0x00000000


	//----- nvinfo : EIATTR_CBANK_PARAM_SIZE
	.align		4
.L_19:
        /*0048*/ 	.byte	0x03, 0x19
        /*004a*/ 	.short	0x0010


	//----- nvinfo : EIATTR_PARAM_CBANK
	.align		4
        /*004c*/ 	.byte	0x04, 0x0a
        /*004e*/ 	.short	(.L_21 - .L_20)
	.align		4
.L_20:
        /*0050*/ 	.word	index@(.nv.constant0._Z6kernelP6SpherePh)
        /*0054*/ 	.short	0x0380
        /*0056*/ 	.short	0x0010


	//----- nvinfo : EIATTR_SW_WAR
	.align		4
.L_21:
        /*0058*/ 	.byte	0x04, 0x36
        /*005a*/ 	.short	(.L_23 - .L_22)
.L_22:
        /*005c*/ 	.word	0x00000008
.L_23:


//--------------------- .nv.callgraph             --------------------------
	.section	.nv.callgraph,"",@"SHT_CUDA_CALLGRAPH"
	.align	4
	.sectionentsize	8
	.align		4
        /*0000*/ 	.word	0x00000000
	.align		4
        /*0004*/ 	.word	0xffffffff
	.align		4
        /*0008*/ 	.word	0x00000000
	.align		4
        /*000c*/ 	.word	0xfffffffe
	.align		4
        /*0010*/ 	.word	0x00000000
	.align		4
        /*0014*/ 	.word	0xfffffffd
	.align		4
        /*0018*/ 	.word	0x00000000
	.align		4
        /*001c*/ 	.word	0xfffffffc


//--------------------- .text._Z6kernelP6SpherePh --------------------------
	.section	.text._Z6kernelP6SpherePh,"ax",@progbits
	.align	128
        .global         _Z6kernelP6SpherePh
        .type           _Z6kernelP6SpherePh,@function
        .size           _Z6kernelP6SpherePh,(.L_x_55 - _Z6kernelP6SpherePh)
        .other          _Z6kernelP6SpherePh,@"STO_CUDA_ENTRY STV_DEFAULT"
_Z6kernelP6SpherePh:
.text._Z6kernelP6SpherePh:
[----:B------:R-:W-:Y:S01]  /*0000*/  LDC R1, c[0x0][0x37c] ;  /* 0x0000df00ff017b82 */ /* 0x000fe20000000800 */
[----:B------:R-:W0:Y:S07]  /*0010*/  S2R R0, SR_TID.X ;  /* 0x0000000000007919 */ /* 0x000e2e0000002100 */
[----:B------:R-:W0:Y:S01]  /*0020*/  LDC R13, c[0x0][0x360] ;  /* 0x0000d800ff0d7b82 */ /* 0x000e220000000800 */
[----:B------:R-:W1:Y:S01]  /*0030*/  LDCU.64 UR4, c[0x0][0x380] ;  /* 0x00007000ff0477ac */ /* 0x000e620008000a00 */
[----:B------:R-:W-:Y:S01]  /*0040*/  HFMA2 R11, -RZ, RZ, 0, 0 ;  /* 0x00000000ff0b7431 */ /* 0x000fe200000001ff */
[----:B------:R-:W2:Y:S01]  /*0050*/  S2R R3, SR_TID.Y ;  /* 0x0000000000037919 */ /* 0x000ea20000002200 */
[----:B------:R-:W-:-:S02]  /*0060*/  MOV R10, 0xff800000 ;  /* 0xff800000000a7802 */ /* 0x000fc40000000f00 */
[----:B------:R-:W-:Y:S02]  /*0070*/  CS2R R8, SRZ ;  /* 0x0000000000087805 */ /* 0x000fe4000001ff00 */
[----:B------:R-:W0:Y:S08]  /*0080*/  S2UR UR6, SR_CTAID.X ;  /* 0x00000000000679c3 */ /* 0x000e300000002500 */
[----:B------:R-:W2:Y:S01]  /*0090*/  S2UR UR8, SR_CTAID.Y ;  /* 0x00000000000879c3 */ /* 0x000ea20000002600 */
[----:B-1----:R-:W-:-:S04]  /*00a0*/  UIADD3 UR4, UP0, UPT, UR4, 0x38, URZ ;  /* 0x0000003804047890 */ /* 0x002fc8000ff1e0ff */
[----:B------:R-:W-:-:S03]  /*00b0*/  UIADD3.X UR5, UPT, UPT, URZ, UR5, URZ, UP0, !UPT ;  /* 0x00000005ff057290 */ /* 0x000fc600087fe4ff */
[----:B------:R-:W2:Y:S01]  /*00c0*/  LDC R12, c[0x0][0x364] ;  /* 0x0000d900ff0c7b82 */ /* 0x000ea20000000800 */
[----:B------:R-:W-:Y:S01]  /*00d0*/  MOV R4, UR4 ;  /* 0x0000000400047c02 */ /* 0x000fe20008000f00 */
[----:B------:R-:W-:Y:S01]  /*00e0*/  UMOV UR4, URZ ;  /* 0x000000ff00047c82 */ /* 0x000fe20008000000 */
[----:B------:R-:W-:Y:S02]  /*00f0*/  IMAD.U32 R5, RZ, RZ, UR5 ;  /* 0x00000005ff057e24 */ /* 0x000fe4000f8e00ff */
[----:B0-----:R-:W-:Y:S01]  /*0100*/  IMAD R13, R13, UR6, R0 ;  /* 0x000000060d0d7c24 */ /* 0x001fe2000f8e0200 */
[----:B------:R-:W0:Y:S04]  /*0110*/  LDCU.64 UR6, c[0x0][0x358] ;  /* 0x00006b00ff0677ac */ /* 0x000e280008000a00 */
[----:B------:R-:W-:-:S04]  /*0120*/  IADD3 R7, PT, PT, R13, -0x400, RZ ;  /* 0xfffffc000d077810 */ /* 0x000fc80007ffe0ff */
[----:B------:R-:W-:Y:S01]  /*0130*/  I2FP.F32.S32 R7, R7 ;  /* 0x0000000700077245 */ /* 0x000fe20000201400 */
[----:B--2---:R-:W-:-:S05]  /*0140*/  IMAD R12, R12, UR8, R3 ;  /* 0x000000080c0c7c24 */ /* 0x004fca000f8e0203 */
[----:B------:R-:W-:-:S04]  /*0150*/  IADD3 R6, PT, PT, R12, -0x400, RZ ;  /* 0xfffffc000c067810 */ /* 0x000fc80007ffe0ff */
[----:B0-----:R-:W-:-:S07]  /*0160*/  I2FP.F32.S32 R6, R6 ;  /* 0x0000000600067245 */ /* 0x001fce0000201400 */
.L_x_40:
[----:B------:R-:W2:Y:S04]  /*0170*/  LDG.E R0, desc[UR6][R4.64+-0x28] ;  /* 0xffffd80604007981 */ /* 0x000ea8000c1e1900 */
[----:B------:R-:W3:Y:S04]  /*0180*/  LDG.E R3, desc[UR6][R4.64+-0x24] ;  /* 0xffffdc0604037981 */ /* 0x000ee8000c1e1900 */
[----:B------:R-:W4:Y:S01]  /*0190*/  LDG.E R14, desc[UR6][R4.64+-0x2c] ;  /* 0xffffd406040e7981 */ /* 0x000f22000c1e1900 */
[----:B------:R-:W-:Y:S01]  /*01a0*/  UIADD3 UR4, UPT, UPT, UR4, 0x4, URZ ;  /* 0x0000000404047890 */ /* 0x000fe2000fffe0ff */
[----:B------:R-:W-:Y:S03]  /*01b0*/  BSSY.RECONVERGENT B0, `(.L_x_0) ;  /* 0x0000040000007945 */ /* 0x000fe60003800200 */
[----:B------:R-:W-:Y:S01]  /*01c0*/  UISETP.NE.AND UP0, UPT, UR4, 0x14, UPT ;  /* 0x000000140400788c */ /* 0x000fe2000bf05270 */
[----:B--2---:R-:W-:Y:S01]  /*01d0*/  FADD R0, R7, -R0 ;  /* 0x8000000007007221 */ /* 0x004fe20000000000 */
[----:B---3--:R-:W-:-:S03]  /*01e0*/  FADD R3, R6, -R3 ;  /* 0x8000000306037221 */ /* 0x008fc60000000000 */
[----:B------:R-:W-:Y:S01]  /*01f0*/  FMUL R15, R0, R0 ;  /* 0x00000000000f7220 */ /* 0x000fe20000400000 */
[----:B------:R-:W-:Y:S01]  /*0200*/  FMUL R2, R3, R3 ;  /* 0x0000000303027220 */ /* 0x000fe20000400000 */
[----:B----4-:R-:W-:-:S03]  /*0210*/  FMUL R14, R14, R14 ;  /* 0x0000000e0e0e7220 */ /* 0x010fc60000400000 */
[----:B------:R-:W-:-:S05]  /*0220*/  FADD R3, R15, R2 ;  /* 0x000000020f037221 */ /* 0x000fca0000000000 */
[----:B------:R-:W-:-:S13]  /*0230*/  FSETP.GEU.AND P0, PT, R3, R14, PT ;  /* 0x0000000e0300720b */ /* 0x000fda0003f0e000 */
[----:B------:R-:W-:Y:S05]  /*0240*/  @P0 BRA `(.L_x_1) ;  /* 0x0000000000d80947 */ /* 0x000fea0003800000 */
[----:B------:R-:W-:Y:S01]  /*0250*/  FADD R0, -R15, R14 ;  /* 0x0000000e0f007221 */ /* 0x000fe20000000100 */
[----:B------:R-:W-:Y:S03]  /*0260*/  BSSY.RECONVERGENT B1, `(.L_x_2) ;  /* 0x000000e000017945 */ /* 0x000fe60003800200 */
[----:B------:R-:W-:-:S04]  /*0270*/  FADD R0, -R2, R0 ;  /* 0x0000000002007221 */ /* 0x000fc80000000100 */
[----:B------:R0:W1:Y:S01]  /*0280*/  MUFU.RSQ R3, R0 ;  /* 0x0000000000037308 */ /* 0x0000620000001400 */
[----:B------:R-:W-:-:S04]  /*0290*/  IADD3 R2, PT, PT, R0, -0xd000000, RZ ;  /* 0xf300000000027810 */ /* 0x000fc80007ffe0ff */
[----:B------:R-:W-:-:S13]  /*02a0*/  ISETP.GT.U32.AND P0, PT, R2, 0x727fffff, PT ;  /* 0x727fffff0200780c */ /* 0x000fda0003f04070 */
[----:B01----:R-:W-:Y:S05]  /*02b0*/  @!P0 BRA `(.L_x_3) ;  /* 0x0000000000108947 */ /* 0x003fea0003800000 */
[----:B------:R-:W-:-:S07]  /*02c0*/  MOV R19, 0x2e0 ;  /* 0x000002e000137802 */ /* 0x000fce0000000f00 */
[----:B------:R-:W-:Y:S05]  /*02d0*/  CALL.REL.NOINC `($__internal_0_$__cuda_sm20_sqrt_rn_f32_slowpath) ;  /* 0x0000001000307944 */ /* 0x000fea0003c00000 */
[----:B------:R-:W-:Y:S01]  /*02e0*/  MOV R15, R0 ;  /* 0x00000000000f7202 */ /* 0x000fe20000000f00 */
[----:B------:R-:W-:Y:S06]  /*02f0*/  BRA `(.L_x_4) ;  /* 0x0000000000107947 */ /* 0x000fec0003800000 */
.L_x_3:
[----:B------:R-:W-:Y:S01]  /*0300*/  FMUL.FTZ R15, R0, R3 ;  /* 0x00000003000f7220 */ /* 0x000fe20000410000 */
[----:B------:R-:W-:-:S03]  /*0310*/  FMUL.FTZ R2, R3, 0.5 ;  /* 0x3f00000003027820 */ /* 0x000fc60000410000 */
[----:B------:R-:W-:-:S04]  /*0320*/  FFMA R0, -R15, R15, R0 ;  /* 0x0000000f0f007223 */ /* 0x000fc80000000100 */
[----:B------:R-:W-:-:S07]  /*0330*/  FFMA R15, R0, R2, R15 ;  /* 0x00000002000f7223 */ /* 0x000fce000000000f */
.L_x_4:
[----:B------:R-:W-:Y:S05]  /*0340*/  BSYNC.RECONVERGENT B1 ;  /* 0x0000000000017941 */ /* 0x000fea0003800200 */
.L_x_2:
[----:B------:R-:W-:Y:S01]  /*0350*/  IADD3 R0, PT, PT, R14, -0xd000000, RZ ;  /* 0xf30000000e007810 */ /* 0x000fe20007ffe0ff */
[----:B------:R0:W1:Y:S03]  /*0360*/  MUFU.RSQ R17, R14 ;  /* 0x0000000e00117308 */ /* 0x0000660000001400 */
[----:B------:R-:W-:-:S13]  /*0370*/  ISETP.GT.U32.AND P0, PT, R0, 0x727fffff, PT ;  /* 0x727fffff0000780c */ /* 0x000fda0003f04070 */
[----:B0-----:R-:W-:Y:S05]  /*0380*/  @!P0 BRA `(.L_x_5) ;  /* 0x00000000001c8947 */ /* 0x001fea0003800000 */
[----:B------:R-:W-:Y:S01]  /*0390*/  BSSY.RECONVERGENT B1, `(.L_x_6) ;  /* 0x0000004000017945 */ /* 0x000fe20003800200 */
[----:B------:R-:W-:Y:S02]  /*03a0*/  MOV R0, R14 ;  /* 0x0000000e00007202 */ /* 0x000fe40000000f00 */
[----:B------:R-:W-:-:S07]  /*03b0*/  MOV R19, 0x3d0 ;  /* 0x000003d000137802 */ /* 0x000fce0000000f00 */
[----:B-1----:R-:W-:Y:S05]  /*03c0*/  CALL.REL.NOINC `($__internal_0_$__cuda_sm20_sqrt_rn_f32_slowpath) ;  /* 0x0000000c00f47944 */ /* 0x002fea0003c00000 */
[----:B------:R-:W-:Y:S05]  /*03d0*/  BSYNC.RECONVERGENT B1 ;  /* 0x0000000000017941 */ /* 0x000fea0003800200 */
.L_x_6:
[----:B------:R-:W-:Y:S01]  /*03e0*/  MOV R3, R0 ;  /* 0x0000000000037202 */ /* 0x000fe20000000f00 */
[----:B------:R-:W-:Y:S06]  /*03f0*/  BRA `(.L_x_7) ;  /* 0x0000000000107947 */ /* 0x000fec0003800000 */
.L_x_5:
[----:B-1----:R-:W-:Y:S01]  /*0400*/  FMUL.FTZ R3, R14, R17 ;  /* 0x000000110e037220 */ /* 0x002fe20000410000 */
[----:B------:R-:W-:-:S03]  /*0410*/  FMUL.FTZ R0, R17, 0.5 ;  /* 0x3f00000011007820 */ /* 0x000fc60000410000 */
[----:B------:R-:W-:-:S04]  /*0420*/  FFMA R14, -R3, R3, R14 ;  /* 0x00000003030e7223 */ /* 0x000fc8000000010e */
[----:B------:R-:W-:-:S07]  /*0430*/  FFMA R3, R14, R0, R3 ;  /* 0x000000000e037223 */ /* 0x000fce0000000003 */
.L_x_7:
[----:B------:R-:W0:Y:S01]  /*0440*/  MUFU.RCP R0, R3 ;  /* 0x0000000300007308 */ /* 0x000e220000001000 */
[----:B------:R-:W-:Y:S07]  /*0450*/  BSSY.RECONVERGENT B1, `(.L_x_8) ;  /* 0x000000b000017945 */ /* 0x000fee0003800200 */
[----:B------:R-:W1:Y:S01]  /*0460*/  FCHK P0, R15, R3 ;  /* 0x000000030f007302 */ /* 0x000e620000000000 */
[----:B0-----:R-:W-:-:S04]  /*0470*/  FFMA R17, R0, -R3, 1 ;  /* 0x3f80000000117423 */ /* 0x001fc80000000803 */
[----:B------:R-:W-:-:S04]  /*0480*/  FFMA R0, R0, R17, R0 ;  /* 0x0000001100007223 */ /* 0x000fc80000000000 */
[----:B------:R-:W-:-:S04]  /*0490*/  FFMA R2, R0, R15, RZ ;  /* 0x0000000f00027223 */ /* 0x000fc800000000ff */
[----:B------:R-:W-:-:S04]  /*04a0*/  FFMA R17, R2, -R3, R15 ;  /* 0x8000000302117223 */ /* 0x000fc8000000000f */
[----:B------:R-:W-:Y:S01]  /*04b0*/  FFMA R0, R0, R17, R2 ;  /* 0x0000001100007223 */ /* 0x000fe20000000002 */
[----:B-1----:R-:W-:Y:S06]  /*04c0*/  @!P0 BRA `(.L_x_9) ;  /* 0x00000000000c8947 */ /* 0x002fec0003800000 */
[----:B------:R-:W-:Y:S01]  /*04d0*/  IMAD.MOV.U32 R0, RZ, RZ, R15 ;  /* 0x000000ffff007224 */ /* 0x000fe200078e000f */
[----:B------:R-:W-:-:S07]  /*04e0*/  MOV R2, 0x500 ;  /* 0x0000050000027802 */ /* 0x000fce0000000f00 */
[----:B------:R-:W-:Y:S05]  /*04f0*/  CALL.REL.NOINC `($__internal_1_$__cuda_sm3x_div_rn_noftz_f32_slowpath) ;  /* 0x0000001000047944 */ /* 0x000fea0003c00000 */
.L_x_9:
[----:B------:R-:W-:Y:S05]  /*0500*/  BSYNC.RECONVERGENT B1 ;  /* 0x0000000000017941 */ /* 0x000fea0003800200 */
.L_x_8:
[----:B------:R-:W2:Y:S02]  /*0510*/  LDG.E R2, desc[UR6][R4.64+-0x20] ;  /* 0xffffe00604027981 */ /* 0x000ea4000c1e1900 */
[----:B--2---:R-:W-:-:S05]  /*0520*/  FADD R19, R2, R15 ;  /* 0x0000000f02137221 */ /* 0x004fca0000000000 */
[----:B------:R-:W-:-:S13]  /*0530*/  FSETP.GT.AND P0, PT, R19, R10, PT ;  /* 0x0000000a1300720b */ /* 0x000fda0003f04000 */
[----:B------:R-:W2:Y:S04]  /*0540*/  @P0 LDG.E R3, desc[UR6][R4.64+-0x38] ;  /* 0xffffc80604030981 */ /* 0x000ea8000c1e1900 */
[----:B------:R-:W3:Y:S04]  /*0550*/  @P0 LDG.E R15, desc[UR6][R4.64+-0x34] ;  /* 0xffffcc06040f0981 */ /* 0x000ee8000c1e1900 */
[----:B------:R-:W4:Y:S01]  /*0560*/  @P0 LDG.E R17, desc[UR6][R4.64+-0x30] ;  /* 0xffffd00604110981 */ /* 0x000f22000c1e1900 */
[----:B------:R-:W-:Y:S01]  /*0570*/  @P0 MOV R10, R19 ;  /* 0x00000013000a0202 */ /* 0x000fe20000000f00 */
[-C--:B--2---:R-:W-:Y:S01]  /*0580*/  @P0 FMUL R8, R3, R0.reuse ;  /* 0x0000000003080220 */ /* 0x084fe20000400000 */
[-C--:B---3--:R-:W-:Y:S01]  /*0590*/  @P0 FMUL R9, R15, R0.reuse ;  /* 0x000000000f090220 */ /* 0x088fe20000400000 */
[----:B----4-:R-:W-:-:S07]  /*05a0*/  @P0 FMUL R11, R17, R0 ;  /* 0x00000000110b0220 */ /* 0x010fce0000400000 */
.L_x_1:
[----:B------:R-:W-:Y:S05]  /*05b0*/  BSYNC.RECONVERGENT B0 ;  /* 0x0000000000007941 */ /* 0x000fea0003800200 */
.L_x_0:
[----:B------:R-:W2:Y:S04]  /*05c0*/  LDG.E R0, desc[UR6][R4.64+-0xc] ;  /* 0xfffff40604007981 */ /* 0x000ea8000c1e1900 */
[----:B------:R-:W3:Y:S04]  /*05d0*/  LDG.E R3, desc[UR6][R4.64+-0x8] ;  /* 0xfffff80604037981 */ /* 0x000ee8000c1e1900 */
[----:B------:R-:W4:Y:S01]  /*05e0*/  LDG.E R14, desc[UR6][R4.64+-0x10] ;  /* 0xfffff006040e7981 */ /* 0x000f22000c1e1900 */
[----:B------:R-:W-:Y:S01]  /*05f0*/  BSSY.RECONVERGENT B0, `(.L_x_10) ;  /* 0x000003f000007945 */ /* 0x000fe20003800200 */
        /* <DEDUP_REMOVED lines=19> */
.L_x_13:
[----:B------:R-:W-:Y:S01]  /*0730*/  FMUL.FTZ R15, R0, R3 ;  /* 0x00000003000f7220 */ /* 0x000fe20000410000 */
[----:B------:R-:W-:-:S03]  /*0740*/  FMUL.FTZ R2, R3, 0.5 ;  /* 0x3f00000003027820 */ /* 0x000fc60000410000 */
[----:B------:R-:W-:-:S04]  /*0750*/  FFMA R0, -R15, R15, R0 ;  /* 0x0000000f0f007223 */ /* 0x000fc80000000100 */
[----:B------:R-:W-:-:S07]  /*0760*/  FFMA R15, R0, R2, R15 ;  /* 0x00000002000f7223 */ /* 0x000fce000000000f */
.L_x_14:
[----:B------:R-:W-:Y:S05]  /*0770*/  BSYNC.RECONVERGENT B1 ;  /* 0x0000000000017941 */ /* 0x000fea0003800200 */
.L_x_12:
        /* <DEDUP_REMOVED lines=9> */
.L_x_16:
[----:B------:R-:W-:Y:S01]  /*0810*/  IMAD.MOV.U32 R3, RZ, RZ, R0 ;  /* 0x000000ffff037224 */ /* 0x000fe200078e0000 */
[----:B------:R-:W-:Y:S06]  /*0820*/  BRA `(.L_x_17) ;  /* 0x0000000000107947 */ /* 0x000fec0003800000 */
.L_x_15:
[----:B-1----:R-:W-:Y:S01]  /*0830*/  FMUL.FTZ R3, R14, R17 ;  /* 0x000000110e037220 */ /* 0x002fe20000410000 */
[----:B------:R-:W-:-:S03]  /*0840*/  FMUL.FTZ R0, R17, 0.5 ;  /* 0x3f00000011007820 */ /* 0x000fc60000410000 */
[----:B------:R-:W-:-:S04]  /*0850*/  FFMA R14, -R3, R3, R14 ;  /* 0x00000003030e7223 */ /* 0x000fc8000000010e */
[----:B------:R-:W-:-:S07]  /*0860*/  FFMA R3, R14, R0, R3 ;  /* 0x000000000e037223 */ /* 0x000fce0000000003 */
.L_x_17:
        /* <DEDUP_REMOVED lines=9> */
[----:B------:R-:W-:Y:S02]  /*0900*/  MOV R0, R15 ;  /* 0x0000000f00007202 */ /* 0x000fe40000000f00 */
[----:B------:R-:W-:-:S07]  /*0910*/  MOV R2, 0x930 ;  /* 0x0000093000027802 */ /* 0x000fce0000000f00 */
[----:B------:R-:W-:Y:S05]  /*0920*/  CALL.REL.NOINC `($__internal_1_$__cuda_sm3x_div_rn_noftz_f32_slowpath) ;  /* 0x0000000800f87944 */ /* 0x000fea0003c00000 */
.L_x_19:
[----:B------:R-:W-:Y:S05]  /*0930*/  BSYNC.RECONVERGENT B1 ;  /* 0x0000000000017941 */ /* 0x000fea0003800200 */
.L_x_18:
        /* <DEDUP_REMOVED lines=10> */
.L_x_11:
[----:B------:R-:W-:Y:S05]  /*09e0*/  BSYNC.RECONVERGENT B0 ;  /* 0x0000000000007941 */ /* 0x000fea0003800200 */
.L_x_10:
        /* <DEDUP_REMOVED lines=23> */
.L_x_23:
[----:B------:R-:W-:Y:S01]  /*0b60*/  FMUL.FTZ R15, R0, R3 ;  /* 0x00000003000f7220 */ /* 0x000fe20000410000 */
[----:B------:R-:W-:-:S03]  /*0b70*/  FMUL.FTZ R2, R3, 0.5 ;  /* 0x3f00000003027820 */ /* 0x000fc60000410000 */
[----:B------:R-:W-:-:S04]  /*0b80*/  FFMA R0, -R15, R15, R0 ;  /* 0x0000000f0f007223 */ /* 0x000fc80000000100 */
[----:B------:R-:W-:-:S07]  /*0b90*/  FFMA R15, R0, R2, R15 ;  /* 0x00000002000f7223 */ /* 0x000fce000000000f */
.L_x_24:
[----:B------:R-:W-:Y:S05]  /*0ba0*/  BSYNC.RECONVERGENT B1 ;  /* 0x0000000000017941 */ /* 0x000fea0003800200 */
.L_x_22:
[----:B------:R-:W-:Y:S01]  /*0bb0*/  IADD3 R0, PT, PT, R14, -0xd000000, RZ ;  /* 0xf30000000e007810 */ /* 0x000fe20007ffe0ff */
[----:B------:R0:W1:Y:S03]  /*0bc0*/  MUFU.RSQ R17, R14 ;  /* 0x0000000e00117308 */ /* 0x0000660000001400 */
[----:B------:R-:W-:-:S13]  /*0bd0*/  ISETP.GT.U32.AND P0, PT, R0, 0x727fffff, PT ;  /* 0x727fffff0000780c */ /* 0x000fda0003f04070 */
[----:B0-----:R-:W-:Y:S05]  /*0be0*/  @!P0 BRA `(.L_x_25) ;  /* 0x00000000001c8947 */ /* 0x001fea0003800000 */
[----:B------:R-:W-:Y:S01]  /*0bf0*/  BSSY.RECONVERGENT B1, `(.L_x_26) ;  /* 0x0000004000017945 */ /* 0x000fe20003800200 */
[----:B------:R-:W-:Y:S01]  /*0c00*/  IMAD.MOV.U32 R0, RZ, RZ, R14 ;  /* 0x000000ffff007224 */ /* 0x000fe200078e000e */
[----:B------:R-:W-:-:S07]  /*0c10*/  MOV R19, 0xc30 ;  /* 0x00000c3000137802 */ /* 0x000fce0000000f00 */
[----:B-1----:R-:W-:Y:S05]  /*0c20*/  CALL.REL.NOINC `($__internal_0_$__cuda_sm20_sqrt_rn_f32_slowpath) ;  /* 0x0000000400dc7944 */ /* 0x002fea0003c00000 */
[----:B------:R-:W-:Y:S05]  /*0c30*/  BSYNC.RECONVERGENT B1 ;  /* 0x0000000000017941 */ /* 0x000fea0003800200 */
.L_x_26:
[----:B------:R-:W-:Y:S01]  /*0c40*/  MOV R3, R0 ;  /* 0x0000000000037202 */ /* 0x000fe20000000f00 */
[----:B------:R-:W-:Y:S06]  /*0c50*/  BRA `(.L_x_27) ;  /* 0x0000000000107947 */ /* 0x000fec0003800000 */
.L_x_25:
[----:B-1----:R-:W-:Y:S01]  /*0c60*/  FMUL.FTZ R3, R14, R17 ;  /* 0x000000110e037220 */ /* 0x002fe20000410000 */
[----:B------:R-:W-:-:S03]  /*0c70*/  FMUL.FTZ R0, R17, 0.5 ;  /* 0x3f00000011007820 */ /* 0x000fc60000410000 */
[----:B------:R-:W-:-:S04]  /*0c80*/  FFMA R14, -R3, R3, R14 ;  /* 0x00000003030e7223 */ /* 0x000fc8000000010e */
[----:B------:R-:W-:-:S07]  /*0c90*/  FFMA R3, R14, R0, R3 ;  /* 0x000000000e037223 */ /* 0x000fce0000000003 */
.L_x_27:
        /* <DEDUP_REMOVED lines=12> */
.L_x_29:
[----:B------:R-:W-:Y:S05]  /*0d60*/  BSYNC.RECONVERGENT B1 ;  /* 0x0000000000017941 */ /* 0x000fea0003800200 */
.L_x_28:
        /* <DEDUP_REMOVED lines=10> */
.L_x_21:
[----:B------:R-:W-:Y:S05]  /*0e10*/  BSYNC.RECONVERGENT B0 ;  /* 0x0000000000007941 */ /* 0x000fea0003800200 */
.L_x_20:
        /* <DEDUP_REMOVED lines=23> */
.L_x_33:
[----:B------:R-:W-:Y:S01]  /*0f90*/  FMUL.FTZ R15, R0, R3 ;  /* 0x00000003000f7220 */ /* 0x000fe20000410000 */
[----:B------:R-:W-:-:S03]  /*0fa0*/  FMUL.FTZ R2, R3, 0.5 ;  /* 0x3f00000003027820 */ /* 0x000fc60000410000 */
[----:B------:R-:W-:-:S04]  /*0fb0*/  FFMA R0, -R15, R15, R0 ;  /* 0x0000000f0f007223 */ /* 0x000fc80000000100 */
[----:B------:R-:W-:-:S07]  /*0fc0*/  FFMA R15, R0, R2, R15 ;  /* 0x00000002000f7223 */ /* 0x000fce000000000f */
.L_x_34:
[----:B------:R-:W-:Y:S05]  /*0fd0*/  BSYNC.RECONVERGENT B1 ;  /* 0x0000000000017941 */ /* 0x000fea0003800200 */
.L_x_32:
[----:B------:R-:W-:Y:S01]  /*0fe0*/  VIADD R0, R14, 0xf3000000 ;  /* 0xf30000000e007836 */ /* 0x000fe20000000000 */
[----:B------:R0:W1:Y:S04]  /*0ff0*/  MUFU.RSQ R17, R14 ;  /* 0x0000000e00117308 */ /* 0x0000680000001400 */
[----:B------:R-:W-:-:S13]  /*1000*/  ISETP.GT.U32.AND P0, PT, R0, 0x727fffff, PT ;  /* 0x727fffff0000780c */ /* 0x000fda0003f04070 */
[----:B01----:R-:W-:Y:S05]  /*1010*/  @!P0 BRA `(.L_x_35) ;  /* 0x00000000001c8947 */ /* 0x003fea0003800000 */
[----:B------:R-:W-:Y:S01]  /*1020*/  BSSY.RECONVERGENT B1, `(.L_x_36) ;  /* 0x0000004000017945 */ /* 0x000fe20003800200 */
[----:B------:R-:W-:Y:S02]  /*1030*/  MOV R0, R14 ;  /* 0x0000000e00007202 */ /* 0x000fe40000000f00 */
[----:B------:R-:W-:-:S07]  /*1040*/  MOV R19, 0x1060 ;  /* 0x0000106000137802 */ /* 0x000fce0000000f00 */
[----:B------:R-:W-:Y:S05]  /*1050*/  CALL.REL.NOINC `($__internal_0_$__cuda_sm20_sqrt_rn_f32_slowpath) ;  /* 0x0000000000d07944 */ /* 0x000fea0003c00000 */
[----:B------:R-:W-:Y:S05]  /*1060*/  BSYNC.RECONVERGENT B1 ;  /* 0x0000000000017941 */ /* 0x000fea0003800200 */
.L_x_36:
[----:B------:R-:W-:Y:S01]  /*1070*/  MOV R3, R0 ;  /* 0x0000000000037202 */ /* 0x000fe20000000f00 */
[----:B------:R-:W-:Y:S06]  /*1080*/  BRA `(.L_x_37) ;  /* 0x0000000000107947 */ /* 0x000fec0003800000 */
.L_x_35:
[----:B------:R-:W-:Y:S01]  /*1090*/  FMUL.FTZ R3, R14, R17 ;  /* 0x000000110e037220 */ /* 0x000fe20000410000 */
[----:B------:R-:W-:-:S03]  /*10a0*/  FMUL.FTZ R0, R17, 0.5 ;  /* 0x3f00000011007820 */ /* 0x000fc60000410000 */
[----:B------:R-:W-:-:S04]  /*10b0*/  FFMA R14, -R3, R3, R14 ;  /* 0x00000003030e7223 */ /* 0x000fc8000000010e */
[----:B------:R-:W-:-:S07]  /*10c0*/  FFMA R3, R14, R0, R3 ;  /* 0x000000000e037223 */ /* 0x000fce0000000003 */
.L_x_37:
        /* <DEDUP_REMOVED lines=12> */
.L_x_39:
[----:B------:R-:W-:Y:S05]  /*1190*/  BSYNC.RECONVERGENT B1 ;  /* 0x0000000000017941 */ /* 0x000fea0003800200 */
.L_x_38:
[----:B------:R-:W2:Y:S02]  /*11a0*/  LDG.E R2, desc[UR6][R4.64+0x34] ;  /* 0x0000340604027981 */ /* 0x000ea4000c1e1900 */
[----:B--2---:R-:W-:-:S05]  /*11b0*/  FADD R15, R2, R15 ;  /* 0x0000000f020f7221 */ /* 0x004fca0000000000 */
[----:B------:R-:W-:-:S13]  /*11c0*/  FSETP.GT.AND P0, PT, R15, R10, PT ;  /* 0x0000000a0f00720b */ /* 0x000fda0003f04000 */
[----:B------:R-:W-:Y:S05]  /*11d0*/  @!P0 BRA `(.L_x_31) ;  /* 0x00000000001c8947 */ /* 0x000fea0003800000 */
[----:B------:R-:W2:Y:S04]  /*11e0*/  LDG.E R3, desc[UR6][R4.64+0x1c] ;  /* 0x00001c0604037981 */ /* 0x000ea8000c1e1900 */
[----:B------:R-:W3:Y:S04]  /*11f0*/  LDG.E R9, desc[UR6][R4.64+0x20] ;  /* 0x0000200604097981 */ /* 0x000ee8000c1e1900 */
[----:B------:R-:W4:Y:S01]  /*1200*/  LDG.E R11, desc[UR6][R4.64+0x24] ;  /* 0x00002406040b7981 */ /* 0x000f22000c1e1900 */
[----:B------:R-:W-:Y:S01]  /*1210*/  MOV R10, R15 ;  /* 0x0000000f000a7202 */ /* 0x000fe20000000f00 */
[-C--:B--2---:R-:W-:Y:S01]  /*1220*/  FMUL R8, R3, R0.reuse ;  /* 0x0000000003087220 */ /* 0x084fe20000400000 */
[-C--:B---3--:R-:W-:Y:S01]  /*1230*/  FMUL R9, R9, R0.reuse ;  /* 0x0000000009097220 */ /* 0x088fe20000400000 */
[----:B----4-:R-:W-:-:S07]  /*1240*/  FMUL R11, R11, R0 ;  /* 0x000000000b0b7220 */ /* 0x010fce0000400000 */
.L_x_31:
[----:B------:R-:W-:Y:S05]  /*1250*/  BSYNC.RECONVERGENT B0 ;  /* 0x0000000000007941 */ /* 0x000fea0003800200 */
.L_x_30:
[----:B------:R-:W-:-:S04]  /*1260*/  IADD3 R4, P0, PT, R4, 0x70, RZ ;  /* 0x0000007004047810 */ /* 0x000fc80007f1e0ff */
[----:B------:R-:W-:Y:S01]  /*1270*/  IADD3.X R5, PT, PT, RZ, R5, RZ, P0, !PT ;  /* 0x00000005ff057210 */ /* 0x000fe200007fe4ff */
[----:B------:R-:W-:Y:S08]  /*1280*/  BRA.U UP0, `(.L_x_40) ;  /* 0xffffffed00b87547 */ /* 0x000ff0000b83ffff */
[----:B------:R-:W0:Y:S01]  /*1290*/  LDCU.64 UR8, c[0x0][0x388] ;  /* 0x00007100ff0877ac */ /* 0x000e220008000a00 */
[----:B------:R-:W-:Y:S01]  /*12a0*/  FMUL R9, R9, 255 ;  /* 0x437f000009097820 */ /* 0x000fe20000400000 */
[----:B------:R-:W-:Y:S02]  /*12b0*/  IMAD R0, R12, 0x800, R13 ;  /* 0x000008000c007824 */ /* 0x000fe400078e020d */
[----:B------:R-:W-:Y:S01]  /*12c0*/  FMUL R11, R11, 255 ;  /* 0x437f00000b0b7820 */ /* 0x000fe20000400000 */
[----:B------:R-:W-:Y:S02]  /*12d0*/  FMUL R8, R8, 255 ;  /* 0x437f000008087820 */ /* 0x000fe40000400000 */
[----:B------:R-:W-:Y:S02]  /*12e0*/  SHF.L.U32 R0, R0, 0x2, RZ ;  /* 0x0000000200007819 */ /* 0x000fe400000006ff */
[----:B------:R-:W1:Y:S08]  /*12f0*/  F2I.TRUNC.NTZ R5, R8 ;  /* 0x0000000800057305 */ /* 0x000e70000020f100 */
[----:B------:R-:W2:Y:S01]  /*1300*/  F2I.TRUNC.NTZ R9, R9 ;  /* 0x0000000900097305 */ /* 0x000ea2000020f100 */
[----:B0-----:R-:W-:-:S04]  /*1310*/  IADD3 R2, P0, PT, R0, UR8, RZ ;  /* 0x0000000800027c10 */ /* 0x001fc8000ff1e0ff */
[----:B------:R-:W-:Y:S01]  /*1320*/  LEA.HI.X.SX32 R3, R0, UR9, 0x1, P0 ;  /* 0x0000000900037c11 */ /* 0x000fe200080f0eff */
[----:B------:R-:W-:Y:S02]  /*1330*/  HFMA2 R0, -RZ, RZ, 0, 1.5199184417724609375e-05 ;  /* 0x000000ffff007431 */ /* 0x000fe400000001ff */
[----:B------:R-:W0:Y:S02]  /*1340*/  F2I.TRUNC.NTZ R11, R11 ;  /* 0x0000000b000b7305 */ /* 0x000e24000020f100 */
[----:B-1----:R-:W-:Y:S04]  /*1350*/  STG.E.U8 desc[UR6][R2.64], R5 ;  /* 0x0000000502007986 */ /* 0x002fe8000c101106 */
[----:B--2---:R-:W-:Y:S04]  /*1360*/  STG.E.U8 desc[UR6][R2.64+0x1], R9 ;  /* 0x0000010902007986 */ /* 0x004fe8000c101106 */
[----:B------:R-:W-:Y:S04]  /*1370*/  STG.E.U8 desc[UR6][R2.64+0x3], R0 ;  /* 0x0000030002007986 */ /* 0x000fe8000c101106 */
[----:B0-----:R-:W-:Y:S01]  /*1380*/  STG.E.U8 desc[UR6][R2.64+0x2], R11 ;  /* 0x0000020b02007986 */ /* 0x001fe2000c101106 */
[----:B------:R-:W-:Y:S05]  /*1390*/  EXIT ;  /* 0x000000000000794d */ /* 0x000fea0003800000 */
        .weak           $__internal_0_$__cuda_sm20_sqrt_rn_f32_slowpath
        .type           $__internal_0_$__cuda_sm20_sqrt_rn_f32_slowpath,@function
        .size           $__internal_0_$__cuda_sm20_sqrt_rn_f32_slowpath,($__internal_1_$__cuda_sm3x_div_rn_noftz_f32_slowpath - $__internal_0_$__cuda_sm20_sqrt_rn_f32_slowpath)
$__internal_0_$__cuda_sm20_sqrt_rn_f32_slowpath:
[----:B------:R-:W-:-:S13]  /*13a0*/  LOP3.LUT P0, RZ, R0, 0x7fffffff, RZ, 0xc0, !PT ;  /* 0x7fffffff00ff7812 */ /* 0x000fda000780c0ff */
[----:B------:R-:W-:Y:S01]  /*13b0*/  @!P0 MOV R2, R0 ;  /* 0x0000000000028202 */ /* 0x000fe20000000f00 */
[----:B------:R-:W-:Y:S06]  /*13c0*/  @!P0 BRA `(.L_x_41) ;  /* 0x0000000000408947 */ /* 0x000fec0003800000 */
[----:B------:R-:W-:-:S13]  /*13d0*/  FSETP.GEU.FTZ.AND P0, PT, R0, RZ, PT ;  /* 0x000000ff0000720b */ /* 0x000fda0003f1e000 */
[----:B------:R-:W-:Y:S01]  /*13e0*/  @!P0 MOV R2, 0x7fffffff ;  /* 0x7fffffff00028802 */ /* 0x000fe20000000f00 */
[----:B------:R-:W-:Y:S06]  /*13f0*/  @!P0 BRA `(.L_x_41) ;  /* 0x0000000000348947 */ /* 0x000fec0003800000 */
[----:B------:R-:W-:-:S13]  /*1400*/  FSETP.GTU.FTZ.AND P0, PT, |R0|, +INF , PT ;  /* 0x7f8000000000780b */ /* 0x000fda0003f1c200 */
[----:B------:R-:W-:Y:S01]  /*1410*/  @P0 FADD.FTZ R2, R0, 1 ;  /* 0x3f80000000020421 */ /* 0x000fe20000010000 */
[----:B------:R-:W-:Y:S06]  /*1420*/  @P0 BRA `(.L_x_41) ;  /* 0x0000000000280947 */ /* 0x000fec0003800000 */
[----:B------:R-:W-:-:S13]  /*1430*/  FSETP.NEU.FTZ.AND P0, PT, |R0|, +INF , PT ;  /* 0x7f8000000000780b */ /* 0x000fda0003f1d200 */
[----:B------:R-:W-:-:S04]  /*1440*/  @P0 FFMA R3, R0, 1.84467440737095516160e+19, RZ ;  /* 0x5f80000000030823 */ /* 0x000fc800000000ff */
[----:B------:R-:W0:Y:S02]  /*1450*/  @P0 MUFU.RSQ R2, R3 ;  /* 0x0000000300020308 */ /* 0x000e240000001400 */
[----:B0-----:R-:W-:Y:S01]  /*1460*/  @P0 FMUL.FTZ R16, R3, R2 ;  /* 0x0000000203100220 */ /* 0x001fe20000410000 */
[----:B------:R-:W-:Y:S01]  /*1470*/  @P0 FMUL.FTZ R18, R2, 0.5 ;  /* 0x3f00000002120820 */ /* 0x000fe20000410000 */
[----:B------:R-:W-:Y:S02]  /*1480*/  @!P0 MOV R2, R0 ;  /* 0x0000000000028202 */ /* 0x000fe40000000f00 */
[----:B------:R-:W-:-:S04]  /*1490*/  @P0 FADD.FTZ R17, -R16, -RZ ;  /* 0x800000ff10110221 */ /* 0x000fc80000010100 */
[----:B------:R-:W-:-:S04]  /*14a0*/  @P0 FFMA R17, R16, R17, R3 ;  /* 0x0000001110110223 */ /* 0x000fc80000000003 */
[----:B------:R-:W-:-:S04]  /*14b0*/  @P0 FFMA R17, R17, R18, R16 ;  /* 0x0000001211110223 */ /* 0x000fc80000000010 */
[----:B------:R-:W-:-:S07]  /*14c0*/  @P0 FMUL.FTZ R2, R17, 2.3283064365386962891e-10 ;  /* 0x2f80000011020820 */ /* 0x000fce0000410000 */
.L_x_41:
[----:B------:R-:W-:Y:S02]  /*14d0*/  HFMA2 R3, -RZ, RZ, 0, 0 ;  /* 0x00000000ff037431 */ /* 0x000fe400000001ff */
[----:B------:R-:W-:Y:S01]  /*14e0*/  IMAD.MOV.U32 R0, RZ, RZ, R2 ;  /* 0x000000ffff007224 */ /* 0x000fe200078e0002 */
[----:B------:R-:W-:-:S04]  /*14f0*/  MOV R2, R19 ;  /* 0x0000001300027202 */ /* 0x000fc80000000f00 */
[----:B------:R-:W-:Y:S05]  /*1500*/  RET.REL.NODEC R2 `(_Z6kernelP6SpherePh) ;  /* 0xffffffe802bc7950 */ /* 0x000fea0003c3ffff */
        .weak           $__internal_1_$__cuda_sm3x_div_rn_noftz_f32_slowpath
        .type           $__internal_1_$__cuda_sm3x_div_rn_noftz_f32_slowpath,@function
        .size           $__internal_1_$__cuda_sm3x_div_rn_noftz_f32_slowpath,(.L_x_55 - $__internal_1_$__cuda_sm3x_div_rn_noftz_f32_slowpath)
$__internal_1_$__cuda_sm3x_div_rn_noftz_f32_slowpath:
[----:B------:R-:W-:Y:S01]  /*1510*/  SHF.R.U32.HI R14, RZ, 0x17, R3 ;  /* 0x00000017ff0e7819 */ /* 0x000fe20000011603 */
[----:B------:R-:W-:Y:S01]  /*1520*/  BSSY.RECONVERGENT B2, `(.L_x_42) ;  /* 0x0000062000027945 */ /* 0x000fe20003800200 */
[----:B------:R-:W-:Y:S02]  /*1530*/  SHF.R.U32.HI R16, RZ, 0x17, R0 ;  /* 0x00000017ff107819 */ /* 0x000fe40000011600 */
[----:B------:R-:W-:Y:S02]  /*1540*/  LOP3.LUT R14, R14, 0xff, RZ, 0xc0, !PT ;  /* 0x000000ff0e0e7812 */ /* 0x000fe400078ec0ff */
[----:B------:R-:W-:Y:S02]  /*1550*/  LOP3.LUT R19, R16, 0xff, RZ, 0xc0, !PT ;  /* 0x000000ff10137812 */ /* 0x000fe400078ec0ff */
[----:B------:R-:W-:Y:S02]  /*1560*/  IADD3 R18, PT, PT, R14, -0x1, RZ ;  /* 0xffffffff0e127810 */ /* 0x000fe40007ffe0ff */
[----:B------:R-:W-:-:S02]  /*1570*/  IADD3 R17, PT, PT, R19, -0x1, RZ ;  /* 0xffffffff13117810 */ /* 0x000fc40007ffe0ff */
[----:B------:R-:W-:-:S04]  /*1580*/  ISETP.GT.U32.AND P0, PT, R18, 0xfd, PT ;  /* 0x000000fd1200780c */ /* 0x000fc80003f04070 */
[----:B------:R-:W-:-:S13]  /*1590*/  ISETP.GT.U32.OR P0, PT, R17, 0xfd, P0 ;  /* 0x000000fd1100780c */ /* 0x000fda0000704470 */
[----:B------:R-:W-:Y:S01]  /*15a0*/  @!P0 MOV R16, RZ ;  /* 0x000000ff00108202 */ /* 0x000fe20000000f00 */
[----:B------:R-:W-:Y:S06]  /*15b0*/  @!P0 BRA `(.L_x_43) ;  /* 0x00000000005c8947 */ /* 0x000fec0003800000 */
[----:B------:R-:W-:Y:S02]  /*15c0*/  FSETP.GTU.FTZ.AND P0, PT, |R0|, +INF , PT ;  /* 0x7f8000000000780b */ /* 0x000fe40003f1c200 */
[----:B------:R-:W-:-:S04]  /*15d0*/  FSETP.GTU.FTZ.AND P1, PT, |R3|, +INF , PT ;  /* 0x7f8000000300780b */ /* 0x000fc80003f3c200 */
[----:B------:R-:W-:-:S13]  /*15e0*/  PLOP3.LUT P0, PT, P0, P1, PT, 0xf8, 0x8f ;  /* 0x00000000008f781c */ /* 0x000fda0000703f70 */
[----:B------:R-:W-:Y:S05]  /*15f0*/  @P0 BRA `(.L_x_44) ;  /* 0x00000004004c0947 */ /* 0x000fea0003800000 */
[----:B------:R-:W-:-:S13]  /*1600*/  LOP3.LUT P0, RZ, R3, 0x7fffffff, R0, 0xc8, !PT ;  /* 0x7fffffff03ff7812 */ /* 0x000fda000780c800 */
[----:B------:R-:W-:Y:S05]  /*1610*/  @!P0 BRA `(.L_x_45) ;  /* 0x00000004003c8947 */ /* 0x000fea0003800000 */
[C---:B------:R-:W-:Y:S02]  /*1620*/  FSETP.NEU.FTZ.AND P2, PT, |R0|.reuse, +INF , PT ;  /* 0x7f8000000000780b */ /* 0x040fe40003f5d200 */
[----:B------:R-:W-:Y:S02]  /*1630*/  FSETP.NEU.FTZ.AND P1, PT, |R3|, +INF , PT ;  /* 0x7f8000000300780b */ /* 0x000fe40003f3d200 */
[----:B------:R-:W-:-:S11]  /*1640*/  FSETP.NEU.FTZ.AND P0, PT, |R0|, +INF , PT ;  /* 0x7f8000000000780b */ /* 0x000fd60003f1d200 */
[----:B------:R-:W-:Y:S05]  /*1650*/  @!P1 BRA !P2, `(.L_x_45) ;  /* 0x00000004002c9947 */ /* 0x000fea0005000000 */
[----:B------:R-:W-:-:S04]  /*1660*/  LOP3.LUT P2, RZ, R0, 0x7fffffff, RZ, 0xc0, !PT ;  /* 0x7fffffff00ff7812 */ /* 0x000fc8000784c0ff */
[----:B------:R-:W-:-:S13]  /*1670*/  PLOP3.LUT P1, PT, P1, P2, PT, 0x2f, 0xf2 ;  /* 0x0000000000f2781c */ /* 0x000fda0000f24577 */
[----:B------:R-:W-:Y:S05]  /*1680*/  @P1 BRA `(.L_x_46) ;  /* 0x0000000400181947 */ /* 0x000fea0003800000 */
[----:B------:R-:W-:-:S04]  /*1690*/  LOP3.LUT P1, RZ, R3, 0x7fffffff, RZ, 0xc0, !PT ;  /* 0x7fffffff03ff7812 */ /* 0x000fc8000782c0ff */
[----:B------:R-:W-:-:S13]  /*16a0*/  PLOP3.LUT P0, PT, P0, P1, PT, 0x2f, 0xf2 ;  /* 0x0000000000f2781c */ /* 0x000fda0000702577 */
[----:B------:R-:W-:Y:S05]  /*16b0*/  @P0 BRA `(.L_x_47) ;  /* 0x0000000400000947 */ /* 0x000fea0003800000 */
[----:B------:R-:W-:Y:S02]  /*16c0*/  ISETP.GE.AND P0, PT, R17, RZ, PT ;  /* 0x000000ff1100720c */ /* 0x000fe40003f06270 */
[----:B------:R-:W-:-:S11]  /*16d0*/  ISETP.GE.AND P1, PT, R18, RZ, PT ;  /* 0x000000ff1200720c */ /* 0x000fd60003f26270 */
[----:B------:R-:W-:Y:S01]  /*16e0*/  @P0 IMAD.MOV.U32 R16, RZ, RZ, RZ ;  /* 0x000000ffff100224 */ /* 0x000fe200078e00ff */
[----:B------:R-:W-:Y:S01]  /*16f0*/  @!P0 MOV R16, 0xffffffc0 ;  /* 0xffffffc000108802 */ /* 0x000fe20000000f00 */
[----:B------:R-:W-:Y:S01]  /*1700*/  @!P0 FFMA R0, R0, 1.84467440737095516160e+19, RZ ;  /* 0x5f80000000008823 */ /* 0x000fe200000000ff */
[----:B------:R-:W-:Y:S02]  /*1710*/  @!P1 FFMA R3, R3, 1.84467440737095516160e+19, RZ ;  /* 0x5f80000003039823 */ /* 0x000fe400000000ff */
[----:B------:R-:W-:-:S07]  /*1720*/  @!P1 IADD3 R16, PT, PT, R16, 0x40, RZ ;  /* 0x0000004010109810 */ /* 0x000fce0007ffe0ff */
.L_x_43:
[----:B------:R-:W-:Y:S01]  /*1730*/  LEA R18, R14, 0xc0800000, 0x17 ;  /* 0xc08000000e127811 */ /* 0x000fe200078eb8ff */
[----:B------:R-:W-:Y:S01]  /*1740*/  BSSY.RECONVERGENT B3, `(.L_x_48) ;  /* 0x0000036000037945 */ /* 0x000fe20003800200 */
[----:B------:R-:W-:Y:S02]  /*1750*/  IADD3 R19, PT, PT, R19, -0x7f, RZ ;  /* 0xffffff8113137810 */ /* 0x000fe40007ffe0ff */
[----:B------:R-:W-:-:S03]  /*1760*/  IADD3 R20, PT, PT, -R18, R3, RZ ;  /* 0x0000000312147210 */ /* 0x000fc60007ffe1ff */
[C---:B------:R-:W-:Y:S01]  /*1770*/  IMAD R0, R19.reuse, -0x800000, R0 ;  /* 0xff80000013007824 */ /* 0x040fe200078e0200 */
[----:B------:R-:W0:Y:S01]  /*1780*/  MUFU.RCP R3, R20 ;  /* 0x0000001400037308 */ /* 0x000e220000001000 */
[----:B------:R-:W-:Y:S01]  /*1790*/  FADD.FTZ R17, -R20, -RZ ;  /* 0x800000ff14117221 */ /* 0x000fe20000010100 */
[----:B------:R-:W-:-:S04]  /*17a0*/  IADD3 R19, PT, PT, R19, 0x7f, -R14 ;  /* 0x0000007f13137810 */ /* 0x000fc80007ffe80e */
[----:B------:R-:W-:Y:S01]  /*17b0*/  IADD3 R19, PT, PT, R19, R16, RZ ;  /* 0x0000001013137210 */ /* 0x000fe20007ffe0ff */
[----:B0-----:R-:W-:-:S04]  /*17c0*/  FFMA R18, R3, R17, 1 ;  /* 0x3f80000003127423 */ /* 0x001fc80000000011 */
[----:B------:R-:W-:-:S04]  /*17d0*/  FFMA R3, R3, R18, R3 ;  /* 0x0000001203037223 */ /* 0x000fc80000000003 */
[----:B------:R-:W-:-:S04]  /*17e0*/  FFMA R18, R0, R3, RZ ;  /* 0x0000000300127223 */ /* 0x000fc800000000ff */
[----:B------:R-:W-:-:S04]  /*17f0*/  FFMA R21, R17, R18, R0 ;  /* 0x0000001211157223 */ /* 0x000fc80000000000 */
[----:B------:R-:W-:-:S04]  /*1800*/  FFMA R18, R3, R21, R18 ;  /* 0x0000001503127223 */ /* 0x000fc80000000012 */
[----:B------:R-:W-:-:S04]  /*1810*/  FFMA R17, R17, R18, R0 ;  /* 0x0000001211117223 */ /* 0x000fc80000000000 */
[----:B------:R-:W-:-:S05]  /*1820*/  FFMA R0, R3, R17, R18 ;  /* 0x0000001103007223 */ /* 0x000fca0000000012 */
[----:B------:R-:W-:-:S04]  /*1830*/  SHF.R.U32.HI R14, RZ, 0x17, R0 ;  /* 0x00000017ff0e7819 */ /* 0x000fc80000011600 */
[----:B------:R-:W-:-:S05]  /*1840*/  LOP3.LUT R14, R14, 0xff, RZ, 0xc0, !PT ;  /* 0x000000ff0e0e7812 */ /* 0x000fca00078ec0ff */
[----:B------:R-:W-:-:S05]  /*1850*/  IMAD.IADD R20, R14, 0x1, R19 ;  /* 0x000000010e147824 */ /* 0x000fca00078e0213 */
[----:B------:R-:W-:-:S04]  /*1860*/  IADD3 R14, PT, PT, R20, -0x1, RZ ;  /* 0xffffffff140e7810 */ /* 0x000fc80007ffe0ff */
[----:B------:R-:W-:-:S13]  /*1870*/  ISETP.GE.U32.AND P0, PT, R14, 0xfe, PT ;  /* 0x000000fe0e00780c */ /* 0x000fda0003f06070 */
[----:B------:R-:W-:Y:S05]  /*1880*/  @!P0 BRA `(.L_x_49) ;  /* 0x0000000000808947 */ /* 0x000fea0003800000 */
[----:B------:R-:W-:-:S13]  /*1890*/  ISETP.GT.AND P0, PT, R20, 0xfe, PT ;  /* 0x000000fe1400780c */ /* 0x000fda0003f04270 */
[----:B------:R-:W-:Y:S05]  /*18a0*/  @P0 BRA `(.L_x_50) ;  /* 0x00000000006c0947 */ /* 0x000fea0003800000 */
[----:B------:R-:W-:-:S13]  /*18b0*/  ISETP.GE.AND P0, PT, R20, 0x1, PT ;  /* 0x000000011400780c */ /* 0x000fda0003f06270 */
[----:B------:R-:W-:Y:S05]  /*18c0*/  @P0 BRA `(.L_x_51) ;  /* 0x0000000000740947 */ /* 0x000fea0003800000 */
[----:B------:R-:W-:Y:S02]  /*18d0*/  ISETP.GE.AND P0, PT, R20, -0x18, PT ;  /* 0xffffffe81400780c */ /* 0x000fe40003f06270 */
[----:B------:R-:W-:-:S11]  /*18e0*/  LOP3.LUT R0, R0, 0x80000000, RZ, 0xc0, !PT ;  /* 0x8000000000007812 */ /* 0x000fd600078ec0ff */
[----:B------:R-:W-:Y:S05]  /*18f0*/  @!P0 BRA `(.L_x_51) ;  /* 0x0000000000688947 */ /* 0x000fea0003800000 */
[CCC-:B------:R-:W-:Y:S01]  /*1900*/  FFMA.RZ R14, R3.reuse, R17.reuse, R18.reuse ;  /* 0x00000011030e7223 */ /* 0x1c0fe2000000c012 */
[C---:B------:R-:W-:Y:S02]  /*1910*/  ISETP.NE.AND P2, PT, R20.reuse, RZ, PT ;  /* 0x000000ff1400720c */ /* 0x040fe40003f45270 */
[----:B------:R-:W-:Y:S02]  /*1920*/  ISETP.NE.AND P1, PT, R20, RZ, PT ;  /* 0x000000ff1400720c */ /* 0x000fe40003f25270 */
[----:B------:R-:W-:Y:S01]  /*1930*/  LOP3.LUT R16, R14, 0x7fffff, RZ, 0xc0, !PT ;  /* 0x007fffff0e107812 */ /* 0x000fe200078ec0ff */
[CCC-:B------:R-:W-:Y:S01]  /*1940*/  FFMA.RP R14, R3.reuse, R17.reuse, R18.reuse ;  /* 0x00000011030e7223 */ /* 0x1c0fe20000008012 */
[----:B------:R-:W-:Y:S01]  /*1950*/  FFMA.RM R3, R3, R17, R18 ;  /* 0x0000001103037223 */ /* 0x000fe20000004012 */
[----:B------:R-:W-:Y:S02]  /*1960*/  IADD3 R17, PT, PT, R20, 0x20, RZ ;  /* 0x0000002014117810 */ /* 0x000fe40007ffe0ff */
[----:B------:R-:W-:-:S02]  /*1970*/  LOP3.LUT R16, R16, 0x800000, RZ, 0xfc, !PT ;  /* 0x0080000010107812 */ /* 0x000fc400078efcff */
[----:B------:R-:W-:Y:S02]  /*1980*/  IADD3 R18, PT, PT, -R20, RZ, RZ ;  /* 0x000000ff14127210 */ /* 0x000fe40007ffe1ff */
[----:B------:R-:W-:Y:S02]  /*1990*/  SHF.L.U32 R17, R16, R17, RZ ;  /* 0x0000001110117219 */ /* 0x000fe400000006ff */
[----:B------:R-:W-:Y:S02]  /*19a0*/  FSETP.NEU.FTZ.AND P0, PT, R14, R3, PT ;  /* 0x000000030e00720b */ /* 0x000fe40003f1d000 */
[----:B------:R-:W-:Y:S02]  /*19b0*/  SEL R3, R18, RZ, P2 ;  /* 0x000000ff12037207 */ /* 0x000fe40001000000 */
[----:B------:R-:W-:Y:S02]  /*19c0*/  ISETP.NE.AND P1, PT, R17, RZ, P1 ;  /* 0x000000ff1100720c */ /* 0x000fe40000f25270 */
[----:B------:R-:W-:-:S02]  /*19d0*/  SHF.R.U32.HI R3, RZ, R3, R16 ;  /* 0x00000003ff037219 */ /* 0x000fc40000011610 */
[----:B------:R-:W-:Y:S02]  /*19e0*/  PLOP3.LUT P0, PT, P0, P1, PT, 0xf8, 0x8f ;  /* 0x00000000008f781c */ /* 0x000fe40000703f70 */
[----:B------:R-:W-:Y:S02]  /*19f0*/  SHF.R.U32.HI R17, RZ, 0x1, R3 ;  /* 0x00000001ff117819 */ /* 0x000fe40000011603 */
[----:B------:R-:W-:-:S04]  /*1a00*/  SEL R14, RZ, 0x1, !P0 ;  /* 0x00000001ff0e7807 */ /* 0x000fc80004000000 */
[----:B------:R-:W-:-:S04]  /*1a10*/  LOP3.LUT R14, R14, 0x1, R17, 0xf8, !PT ;  /* 0x000000010e0e7812 */ /* 0x000fc800078ef811 */
[----:B------:R-:W-:-:S04]  /*1a20*/  LOP3.LUT R14, R14, R3, RZ, 0xc0, !PT ;  /* 0x000000030e0e7212 */ /* 0x000fc800078ec0ff */
[----:B------:R-:W-:-:S04]  /*1a30*/  IADD3 R17, PT, PT, R17, R14, RZ ;  /* 0x0000000e11117210 */ /* 0x000fc80007ffe0ff */
[----:B------:R-:W-:Y:S01]  /*1a40*/  LOP3.LUT R0, R17, R0, RZ, 0xfc, !PT ;  /* 0x0000000011007212 */ /* 0x000fe200078efcff */
[----:B------:R-:W-:Y:S06]  /*1a50*/  BRA `(.L_x_51) ;  /* 0x0000000000107947 */ /* 0x000fec0003800000 */
.L_x_50:
[----:B------:R-:W-:-:S04]  /*1a60*/  LOP3.LUT R0, R0, 0x80000000, RZ, 0xc0, !PT ;  /* 0x8000000000007812 */ /* 0x000fc800078ec0ff */
[----:B------:R-:W-:Y:S01]  /*1a70*/  LOP3.LUT R0, R0, 0x7f800000, RZ, 0xfc, !PT ;  /* 0x7f80000000007812 */ /* 0x000fe200078efcff */
[----:B------:R-:W-:Y:S06]  /*1a80*/  BRA `(.L_x_51) ;  /* 0x0000000000047947 */ /* 0x000fec0003800000 */
.L_x_49:
[----:B------:R-:W-:-:S07]  /*1a90*/  LEA R0, R19, R0, 0x17 ;  /* 0x0000000013007211 */ /* 0x000fce00078eb8ff */
.L_x_51:
[----:B------:R-:W-:Y:S05]  /*1aa0*/  BSYNC.RECONVERGENT B3 ;  /* 0x0000000000037941 */ /* 0x000fea0003800200 */
.L_x_48:
[----:B------:R-:W-:Y:S05]  /*1ab0*/  BRA `(.L_x_52) ;  /* 0x0000000000207947 */ /* 0x000fea0003800000 */
.L_x_47:
[----:B------:R-:W-:-:S04]  /*1ac0*/  LOP3.LUT R0, R3, 0x80000000, R0, 0x48, !PT ;  /* 0x8000000003007812 */ /* 0x000fc800078e4800 */
[----:B------:R-:W-:Y:S01]  /*1ad0*/  LOP3.LUT R0, R0, 0x7f800000, RZ, 0xfc, !PT ;  /* 0x7f80000000007812 */ /* 0x000fe200078efcff */
[----:B------:R-:W-:Y:S06]  /*1ae0*/  BRA `(.L_x_52) ;  /* 0x0000000000147947 */ /* 0x000fec0003800000 */
.L_x_46:
[----:B------:R-:W-:Y:S01]  /*1af0*/  LOP3.LUT R0, R3, 0x80000000, R0, 0x48, !PT ;  /* 0x8000000003007812 */ /* 0x000fe200078e4800 */
[----:B------:R-:W-:Y:S06]  /*1b00*/  BRA `(.L_x_52) ;  /* 0x00000000000c7947 */ /* 0x000fec0003800000 */
.L_x_45:
[----:B------:R-:W0:Y:S01]  /*1b10*/  MUFU.RSQ R0, -QNAN ;  /* 0xffc0000000007908 */ /* 0x000e220000001400 */
[----:B------:R-:W-:Y:S05]  /*1b20*/  BRA `(.L_x_52) ;  /* 0x0000000000047947 */ /* 0x000fea0003800000 */
.L_x_44:
[----:B------:R-:W-:-:S07]  /*1b30*/  FADD.FTZ R0, R0, R3 ;  /* 0x0000000300007221 */ /* 0x000fce0000010000 */
.L_x_52:
[----:B------:R-:W-:Y:S05]  /*1b40*/  BSYNC.RECONVERGENT B2 ;  /* 0x0000000000027941 */ /* 0x000fea0003800200 */
.L_x_42:
[----:B------:R-:W-:-:S04]  /*1b50*/  HFMA2 R3, -RZ, RZ, 0, 0 ;  /* 0x00000000ff037431 */ /* 0x000fc800000001ff */
[----:B0-----:R-:W-:Y:S05]  /*1b60*/  RET.REL.NODEC R2 `(_Z6kernelP6SpherePh) ;  /* 0xffffffe402247950 */ /* 0x001fea0003c3ffff */
.L_x_53:
[----:B------:R-:W-:-:S00]  /*1b70*/  BRA `(.L_x_53) ;  /* 0xfffffffc00fc7947 */ /* 0x000fc0000383ffff */
[----:B------:R-:W-:-:S00]  /*1b80*/  NOP ;  /* 0x0000000000007918 */ /* 0x000fc00000000000 */
[----:B------:R-:W-:-:S00]  /*1b90*/  NOP ;  /* 0x0000000000007918 */ /* 0x000fc00000000000 */
[----:B------:R-:W-:-:S00]  /*1ba0*/  NOP ;  /* 0x0000000000007918 */ /* 0x000fc00000000000 */
[----:B------:R-:W-:-:S00]  /*1bb0*/  NOP ;  /* 0x0000000000007918 */ /* 0x000fc00000000000 */
[----:B------:R-:W-:-:S00]  /*1bc0*/  NOP ;  /* 0x0000000000007918 */ /* 0x000fc00000000000 */
[----:B------:R-:W-:-:S00]  /*1bd0*/  NOP ;  /* 0x0000000000007918 */ /* 0x000fc00000000000 */
[----:B------:R-:W-:-:S00]  /*1be0*/  NOP ;  /* 0x0000000000007918 */ /* 0x000fc00000000000 */
[----:B------:R-:W-:-:S00]  /*1bf0*/  NOP ;  /* 0x0000000000007918 */ /* 0x000fc00000000000 */
.L_x_55:


//--------------------- .nv.shared.reserved.0     --------------------------
	.section	.nv.shared.reserved.0,"aw",@nobits
	.weak		__nv_reservedSMEM_offset_0_alias
	.size		__nv_reservedSMEM_offset_0_alias, 0, 64
	.other		__nv_reservedSMEM_offset_0_alias,@"STO_CUDA_RESERVED_SHARED STV_DEFAULT"
__nv_reservedSMEM_offset_0_alias:
	.zero		0
	.zero		64


//--------------------- .nv.constant0._Z6kernelP6SpherePh --------------------------
	.section	.nv.constant0._Z6kernelP6SpherePh,"a",@progbits
	.sectionflags	@""
	.align	4
.nv.constant0._Z6kernelP6SpherePh:
	.zero		912


//--------------------- SYMBOLS --------------------------

	.type		.nv.reservedSmem.offset0,@object
	.size		.nv.reservedSmem.offset0,0x4
